//
// Generated by NVIDIA NVVM Compiler
//
// Compiler Build ID: CL-36424714
// Cuda compilation tools, release 13.0, V13.0.88
// Based on NVVM 20.0.0
//

.version 9.0
.target sm_100
.address_size 64

	// .globl	_Z16randomWalkKernelPiS_i
.global .align 4 .b8 precalc_xorwow_matrix[102400];
.global .align 4 .b8 precalc_xorwow_offset_matrix[102400];
.global .align 4 .b8 mrg32k3aM1[2304];
.global .align 4 .b8 mrg32k3aM2[2304];
.global .align 4 .b8 mrg32k3aM1SubSeq[2016];
.global .align 4 .b8 mrg32k3aM2SubSeq[2016];
.global .align 4 .b8 mrg32k3aM1Seq[2304];
.global .align 4 .b8 mrg32k3aM2Seq[2304];
.const .align 8 .b8 __cr_lgamma_table[72];

.visible .entry _Z16randomWalkKernelPiS_i(
	.param .u64 .ptr .align 1 _Z16randomWalkKernelPiS_i_param_0,
	.param .u64 .ptr .align 1 _Z16randomWalkKernelPiS_i_param_1,
	.param .u32 _Z16randomWalkKernelPiS_i_param_2
)
{
	.reg .pred 	%p<16>;
	.reg .b32 	%r<198>;
	.reg .b32 	%f<11>;
	.reg .b64 	%rd<8>;

	ld.param.u64 	%rd1, [_Z16randomWalkKernelPiS_i_param_0];
	ld.param.u64 	%rd2, [_Z16randomWalkKernelPiS_i_param_1];
	ld.param.u32 	%r57, [_Z16randomWalkKernelPiS_i_param_2];
	mov.u32 	%r1, %tid.x;
	setp.lt.s32 	%p1, %r57, 1;
	mov.b32 	%r196, 0;
	mov.u32 	%r197, %r196;
	@%p1 bra 	$L__BB0_8;
	mad.lo.s32 	%r63, %r1, 42925, 2025;
	xor.b32  	%r64, %r63, -1429050551;
	mul.lo.s32 	%r169, %r64, 1099087573;
	add.s32 	%r176, %r169, 5783321;
	xor.b32  	%r173, %r169, 362436069;
	add.s32 	%r172, %r169, 123456789;
	add.s32 	%r181, %r169, -638133224;
	and.b32  	%r7, %r57, 3;
	setp.lt.u32 	%p2, %r57, 4;
	mov.b32 	%r185, -589760388;
	mov.b32 	%r184, -123459836;
	mov.b32 	%r197, 0;
	mov.u32 	%r196, %r197;
	@%p2 bra 	$L__BB0_5;
	and.b32  	%r68, %r57, 2147483644;
	neg.s32 	%r168, %r68;
	mov.b32 	%r185, -589760388;
	mov.b32 	%r184, -123459836;
	mov.b32 	%r197, 0;
$L__BB0_3:
	shr.u32 	%r69, %r172, 2;
	xor.b32  	%r70, %r69, %r172;
	shl.b32 	%r71, %r176, 4;
	shl.b32 	%r72, %r70, 1;
	xor.b32  	%r73, %r71, %r72;
	xor.b32  	%r74, %r73, %r176;
	xor.b32  	%r75, %r74, %r70;
	add.s32 	%r76, %r169, -638133224;
	add.s32 	%r77, %r76, %r75;
	add.s32 	%r78, %r77, 362437;
	cvt.rn.f32.u32 	%f1, %r78;
	setp.lt.f32 	%p3, %f1, 0f4E800000;
	selp.b32 	%r79, -1, 1, %p3;
	add.s32 	%r80, %r79, %r196;
	shr.u32 	%r81, %r173, 2;
	xor.b32  	%r82, %r81, %r173;
	shl.b32 	%r83, %r75, 4;
	shl.b32 	%r84, %r82, 1;
	xor.b32  	%r85, %r84, %r83;
	xor.b32  	%r86, %r85, %r82;
	xor.b32  	%r87, %r86, %r75;
	add.s32 	%r88, %r76, %r87;
	add.s32 	%r89, %r88, 724874;
	cvt.rn.f32.u32 	%f2, %r89;
	setp.lt.f32 	%p4, %f2, 0f4E800000;
	selp.b32 	%r90, -1, 1, %p4;
	add.s32 	%r91, %r90, %r197;
	shr.u32 	%r92, %r184, 2;
	xor.b32  	%r93, %r92, %r184;
	shl.b32 	%r94, %r87, 4;
	shl.b32 	%r95, %r93, 1;
	xor.b32  	%r96, %r94, %r95;
	xor.b32  	%r97, %r96, %r87;
	xor.b32  	%r98, %r97, %r93;
	add.s32 	%r99, %r76, %r98;
	add.s32 	%r100, %r99, 1087311;
	cvt.rn.f32.u32 	%f3, %r100;
	setp.lt.f32 	%p5, %f3, 0f4E800000;
	selp.b32 	%r101, -1, 1, %p5;
	add.s32 	%r102, %r101, %r80;
	shr.u32 	%r103, %r185, 2;
	xor.b32  	%r104, %r103, %r185;
	shl.b32 	%r105, %r98, 4;
	shl.b32 	%r106, %r104, 1;
	xor.b32  	%r107, %r106, %r105;
	xor.b32  	%r108, %r107, %r104;
	xor.b32  	%r172, %r108, %r98;
	add.s32 	%r109, %r76, %r172;
	add.s32 	%r110, %r109, 1449748;
	cvt.rn.f32.u32 	%f4, %r110;
	setp.lt.f32 	%p6, %f4, 0f4E800000;
	selp.b32 	%r111, -1, 1, %p6;
	add.s32 	%r112, %r111, %r91;
	shr.u32 	%r113, %r176, 2;
	xor.b32  	%r114, %r113, %r176;
	shl.b32 	%r115, %r172, 4;
	shl.b32 	%r116, %r114, 1;
	xor.b32  	%r117, %r115, %r116;
	xor.b32  	%r118, %r117, %r172;
	xor.b32  	%r173, %r118, %r114;
	add.s32 	%r119, %r76, %r173;
	add.s32 	%r120, %r119, 1812185;
	cvt.rn.f32.u32 	%f5, %r120;
	setp.lt.f32 	%p7, %f5, 0f4E800000;
	selp.b32 	%r121, -1, 1, %p7;
	add.s32 	%r122, %r121, %r102;
	shr.u32 	%r123, %r75, 2;
	xor.b32  	%r124, %r123, %r75;
	shl.b32 	%r125, %r173, 4;
	shl.b32 	%r126, %r124, 1;
	xor.b32  	%r127, %r126, %r125;
	xor.b32  	%r128, %r127, %r124;
	xor.b32  	%r184, %r128, %r173;
	add.s32 	%r129, %r76, %r184;
	add.s32 	%r130, %r129, 2174622;
	cvt.rn.f32.u32 	%f6, %r130;
	setp.lt.f32 	%p8, %f6, 0f4E800000;
	selp.b32 	%r131, -1, 1, %p8;
	add.s32 	%r132, %r131, %r112;
	shr.u32 	%r133, %r87, 2;
	xor.b32  	%r134, %r133, %r87;
	shl.b32 	%r135, %r184, 4;
	shl.b32 	%r136, %r134, 1;
	xor.b32  	%r137, %r135, %r136;
	xor.b32  	%r138, %r137, %r184;
	xor.b32  	%r185, %r138, %r134;
	add.s32 	%r139, %r76, %r185;
	add.s32 	%r140, %r139, 2537059;
	cvt.rn.f32.u32 	%f7, %r140;
	setp.lt.f32 	%p9, %f7, 0f4E800000;
	selp.b32 	%r141, -1, 1, %p9;
	add.s32 	%r196, %r141, %r122;
	shr.u32 	%r142, %r98, 2;
	xor.b32  	%r143, %r142, %r98;
	shl.b32 	%r144, %r185, 4;
	shl.b32 	%r145, %r143, 1;
	xor.b32  	%r146, %r145, %r144;
	xor.b32  	%r147, %r146, %r143;
	xor.b32  	%r176, %r147, %r185;
	add.s32 	%r148, %r76, %r176;
	add.s32 	%r149, %r148, 2899496;
	cvt.rn.f32.u32 	%f8, %r149;
	setp.lt.f32 	%p10, %f8, 0f4E800000;
	selp.b32 	%r150, -1, 1, %p10;
	add.s32 	%r197, %r150, %r132;
	add.s32 	%r169, %r169, 2899496;
	add.s32 	%r168, %r168, 4;
	setp.ne.s32 	%p11, %r168, 0;
	@%p11 bra 	$L__BB0_3;
	add.s32 	%r181, %r169, -638133224;
$L__BB0_5:
	setp.eq.s32 	%p12, %r7, 0;
	@%p12 bra 	$L__BB0_8;
	add.s32 	%r188, %r181, 724874;
	neg.s32 	%r187, %r7;
$L__BB0_7:
	.pragma "nounroll";
	mov.u32 	%r46, %r184;
	mov.u32 	%r184, %r176;
	mov.u32 	%r47, %r185;
	shr.u32 	%r151, %r172, 2;
	xor.b32  	%r152, %r151, %r172;
	shl.b32 	%r153, %r184, 4;
	shl.b32 	%r154, %r152, 1;
	xor.b32  	%r155, %r153, %r154;
	xor.b32  	%r156, %r155, %r184;
	xor.b32  	%r185, %r156, %r152;
	add.s32 	%r157, %r188, %r185;
	add.s32 	%r158, %r157, -362437;
	cvt.rn.f32.u32 	%f9, %r158;
	setp.lt.f32 	%p13, %f9, 0f4E800000;
	selp.b32 	%r159, -1, 1, %p13;
	add.s32 	%r196, %r159, %r196;
	shr.u32 	%r160, %r173, 2;
	xor.b32  	%r161, %r160, %r173;
	shl.b32 	%r162, %r185, 4;
	shl.b32 	%r163, %r161, 1;
	xor.b32  	%r164, %r163, %r162;
	xor.b32  	%r165, %r164, %r161;
	xor.b32  	%r176, %r165, %r185;
	add.s32 	%r166, %r188, %r176;
	cvt.rn.f32.u32 	%f10, %r166;
	setp.lt.f32 	%p14, %f10, 0f4E800000;
	selp.b32 	%r167, -1, 1, %p14;
	add.s32 	%r197, %r167, %r197;
	add.s32 	%r188, %r188, 724874;
	add.s32 	%r187, %r187, 1;
	setp.ne.s32 	%p15, %r187, 0;
	mov.u32 	%r173, %r47;
	mov.u32 	%r172, %r46;
	@%p15 bra 	$L__BB0_7;
$L__BB0_8:
	cvta.to.global.u64 	%rd3, %rd1;
	cvta.to.global.u64 	%rd4, %rd2;
	mul.wide.u32 	%rd5, %r1, 4;
	add.s64 	%rd6, %rd3, %rd5;
	st.global.u32 	[%rd6], %r196;
	add.s64 	%rd7, %rd4, %rd5;
	st.global.u32 	[%rd7], %r197;
	ret;

}


// ===== COMPILED SASS (sm_100) =====

	.target	sm_100

	.elftype	@"ET_EXEC"


//--------------------- .note.nv.tkinfo           --------------------------
	.section	.note.nv.tkinfo,"",@"SHT_NOTE"
	.sectionflags	@"SHF_NOTE_NV_TKINFO"
	.tkinfo
        /*0018*/ 	.word	0x00000002
        /*0030*/ 	.string	""
        /*0030*/ 	.string	"ptxas"
        /*0030*/ 	.string	"Cuda compilation tools, release 13.0, V13.0.88"
        /*0030*/ 	.string	"Build cuda_13.0.r13.0/compiler.36424714_0"
        /*0030*/ 	.string	"-arch sm_100 -m 64 "



//--------------------- .note.nv.cuinfo           --------------------------
	.section	.note.nv.cuinfo,"",@"SHT_NOTE"
	.sectionflags	@"SHF_NOTE_NV_CUINFO"
        /*0018*/ 	.short	0x0002
        /*001a*/ 	.short	0x0064
        /*001c*/ 	.short	0x0082
	.zero		2


//--------------------- .nv.info                  --------------------------
	.section	.nv.info,"",@"SHT_CUDA_INFO"
	.align	4


	//----- nvinfo : EIATTR_REGCOUNT
	.align		4
        /*0000*/ 	.byte	0x04, 0x2f
        /*0002*/ 	.short	(.L_10 - .L_9)
	.align		4
.L_9:
        /*0004*/ 	.word	index@(_Z16randomWalkKernelPiS_i)
        /*0008*/ 	.word	0x00000014


	//----- nvinfo : EIATTR_FRAME_SIZE
	.align		4
.L_10:
        /*000c*/ 	.byte	0x04, 0x11
        /*000e*/ 	.short	(.L_12 - .L_11)
	.align		4
.L_11:
        /*0010*/ 	.word	index@(_Z16randomWalkKernelPiS_i)
        /*0014*/ 	.word	0x00000000


	//----- nvinfo : EIATTR_MIN_STACK_SIZE
	.align		4
.L_12:
        /*0018*/ 	.byte	0x04, 0x12
        /*001a*/ 	.short	(.L_14 - .L_13)
	.align		4
.L_13:
        /*001c*/ 	.word	index@(_Z16randomWalkKernelPiS_i)
        /*0020*/ 	.word	0x00000000
.L_14:


//--------------------- .nv.compat                --------------------------
	.section	.nv.compat,"",@"SHT_CUDA_COMPAT_INFO"
	.align	4
        /*0000*/ 	.byte	0x02, 0x09, 0x00, 0x00, 0x02, 0x02, 0x01, 0x00, 0x02, 0x05, 0x05, 0x00, 0x03, 0x07, 0x01, 0x01
        /*0010*/ 	.byte	0x02, 0x03, 0x00, 0x00, 0x02, 0x06, 0x01, 0x00, 0x04, 0x0b, 0x08, 0x00, 0x01, 0x00, 0x00, 0x00
        /*0020*/ 	.byte	0x00, 0x00, 0x00, 0x00


//--------------------- .nv.info._Z16randomWalkKernelPiS_i --------------------------
	.section	.nv.info._Z16randomWalkKernelPiS_i,"",@"SHT_CUDA_INFO"
	.sectionflags	@""
	.align	4


	//----- nvinfo : EIATTR_CUDA_API_VERSION
	.align		4
        /*0000*/ 	.byte	0x04, 0x37
        /*0002*/ 	.short	(.L_16 - .L_15)
.L_15:
        /*0004*/ 	.word	0x00000082


	//----- nvinfo : EIATTR_KPARAM_INFO
	.align		4
.L_16:
        /*0008*/ 	.byte	0x04, 0x17
        /*000a*/ 	.short	(.L_18 - .L_17)
.L_17:
        /*000c*/ 	.word	0x00000000
        /*0010*/ 	.short	0x0002
        /*0012*/ 	.short	0x0010
        /*0014*/ 	.byte	0x00, 0xf0, 0x11, 0x00


	//----- nvinfo : EIATTR_KPARAM_INFO
	.align		4
.L_18:
        /*0018*/ 	.byte	0x04, 0x17
        /*001a*/ 	.short	(.L_20 - .L_19)
.L_19:
        /*001c*/ 	.word	0x00000000
        /*0020*/ 	.short	0x0001
        /*0022*/ 	.short	0x0008
        /*0024*/ 	.byte	0x00, 0xf5, 0x21, 0x00


	//----- nvinfo : EIATTR_KPARAM_INFO
	.align		4
.L_20:
        /*0028*/ 	.byte	0x04, 0x17
        /*002a*/ 	.short	(.L_22 - .L_21)
.L_21:
        /*002c*/ 	.word	0x00000000
        /*0030*/ 	.short	0x0000
        /*0032*/ 	.short	0x0000
        /*0034*/ 	.byte	0x00, 0xf5, 0x21, 0x00


	//----- nvinfo : EIATTR_SPARSE_MMA_MASK
	.align		4
.L_22:
        /*0038*/ 	.byte	0x03, 0x50
        /*003a*/ 	.short	0x0000


	//----- nvinfo : EIATTR_MAXREG_COUNT
	.align		4
        /*003c*/ 	.byte	0x03, 0x1b
        /*003e*/ 	.short	0x00ff


	//----- nvinfo : EIATTR_MERCURY_ISA_VERSION
	.align		4
        /*0040*/ 	.byte	0x03, 0x5f
        /*0042*/ 	.short	0x0101


	//----- nvinfo : EIATTR_VRC_CTA_INIT_COUNT
	.align		4
        /*0044*/ 	.byte	0x02, 0x4a
	.zero		1
	.zero		1


	//----- nvinfo : EIATTR_EXIT_INSTR_OFFSETS
	.align		4
        /*0048*/ 	.byte	0x04, 0x1c
        /*004a*/ 	.short	(.L_24 - .L_23)


	//   ....[0]....
.L_23:
        /*004c*/ 	.word	0x00000a40


	//----- nvinfo : EIATTR_CBANK_PARAM_SIZE
	.align		4
.L_24:
        /*0050*/ 	.byte	0x03, 0x19
        /*0052*/ 	.short	0x0014


	//----- nvinfo : EIATTR_PARAM_CBANK
	.align		4
        /*0054*/ 	.byte	0x04, 0x0a
        /*0056*/ 	.short	(.L_26 - .L_25)
	.align		4
.L_25:
        /*0058*/ 	.word	index@(.nv.constant0._Z16randomWalkKernelPiS_i)
        /*005c*/ 	.short	0x0380
        /*005e*/ 	.short	0x0014


	//----- nvinfo : EIATTR_SW_WAR
	.align		4
.L_26:
        /*0060*/ 	.byte	0x04, 0x36
        /*0062*/ 	.short	(.L_28 - .L_27)
.L_27:
        /*0064*/ 	.word	0x00000008
.L_28:


//--------------------- .nv.callgraph             --------------------------
	.section	.nv.callgraph,"",@"SHT_CUDA_CALLGRAPH"
	.align	4
	.sectionentsize	8
	.align		4
        /*0000*/ 	.word	0x00000000
	.align		4
        /*0004*/ 	.word	0xffffffff
	.align		4
        /*0008*/ 	.word	0x00000000
	.align		4
        /*000c*/ 	.word	0xfffffffe
	.align		4
        /*0010*/ 	.word	0x00000000
	.align		4
        /*0014*/ 	.word	0xfffffffd
	.align		4
        /*0018*/ 	.word	0x00000000
	.align		4
        /*001c*/ 	.word	0xfffffffc


//--------------------- .nv.constant4             --------------------------
	.section	.nv.constant4,"a",@progbits
	.align	8
	.align		8
.nv.constant4:
        /*0000*/ 	.dword	precalc_xorwow_matrix
	.align		8
        /*0008*/ 	.dword	precalc_xorwow_offset_matrix
	.align		8
        /*0010*/ 	.dword	mrg32k3aM1
	.align		8
        /*0018*/ 	.dword	mrg32k3aM2
	.align		8
        /*0020*/ 	.dword	mrg32k3aM1SubSeq
	.align		8
        /*0028*/ 	.dword	mrg32k3aM2SubSeq
	.align		8
        /*0030*/ 	.dword	mrg32k3aM1Seq
	.align		8
        /*0038*/ 	.dword	mrg32k3aM2Seq


//--------------------- .nv.constant3             --------------------------
	.section	.nv.constant3,"a",@progbits
	.align	8
.nv.constant3:
	.type		__cr_lgamma_table,@object
	.size		__cr_lgamma_table,(.L_8 - __cr_lgamma_table)
__cr_lgamma_table:
        /*0000*/ 	.byte	0x00, 0x00, 0x00, 0x00, 0x00, 0x00, 0x00, 0x00, 0x00, 0x00, 0x00, 0x00, 0x00, 0x00, 0x00, 0x00
        /*0010*/ 	.byte	0xef, 0x39, 0xfa, 0xfe, 0x42, 0x2e, 0xe6, 0x3f, 0x02, 0x20, 0x2a, 0xfa, 0x0b, 0xab, 0xfc, 0x3f
        /*0020*/ 	.byte	0xf9, 0x2c, 0x92, 0x7c, 0xa7, 0x6c, 0x09, 0x40, 0xc9, 0x79, 0x44, 0x3c, 0x64, 0x26, 0x13, 0x40
        /*0030*/ 	.byte	0xca, 0x01, 0xcf, 0x3a, 0x27, 0x51, 0x1a, 0x40, 0x30, 0xcc, 0x2d, 0xf3, 0xe1, 0x0c, 0x21, 0x40
        /*0040*/ 	.byte	0x0d, 0xb7, 0xfc, 0x82, 0x8e, 0x35, 0x25, 0x40
.L_8:


//--------------------- .text._Z16randomWalkKernelPiS_i --------------------------
	.section	.text._Z16randomWalkKernelPiS_i,"ax",@progbits
	.align	128
        .global         _Z16randomWalkKernelPiS_i
        .type           _Z16randomWalkKernelPiS_i,@function
        .size           _Z16randomWalkKernelPiS_i,(.L_x_5 - _Z16randomWalkKernelPiS_i)
        .other          _Z16randomWalkKernelPiS_i,@"STO_CUDA_ENTRY STV_DEFAULT"
_Z16randomWalkKernelPiS_i:
.text._Z16randomWalkKernelPiS_i:
[----:B------:R-:W-:Y:S01]  /*0000*/  LDC R1, c[0x0][0x37c] ;  /* 0x0000df00ff017b82 */ /* 0x000fe20000000800 */
[----:B------:R-:W0:Y:S01]  /*0010*/  LDCU UR5, c[0x0][0x390] ;  /* 0x00007200ff0577ac */ /* 0x000e220008000800 */
[----:B------:R-:W1:Y:S01]  /*0020*/  S2R R0, SR_TID.X ;  /* 0x0000000000007919 */ /* 0x000e620000002100 */
[----:B------:R-:W-:Y:S01]  /*0030*/  CS2R R2, SRZ ;  /* 0x0000000000027805 */ /* 0x000fe2000001ff00 */
[----:B------:R-:W2:Y:S01]  /*0040*/  LDCU.64 UR6, c[0x0][0x358] ;  /* 0x00006b00ff0677ac */ /* 0x000ea20008000a00 */
[----:B0-----:R-:W-:-:S09]  /*0050*/  UISETP.GE.AND UP0, UPT, UR5, 0x1, UPT ;  /* 0x000000010500788c */ /* 0x001fd2000bf06270 */
[----:B--2---:R-:W-:Y:S05]  /*0060*/  BRA.U !UP0, `(.L_x_0) ;  /* 0x00000009085c7547 */ /* 0x004fea000b800000 */
[----:B------:R-:W-:Y:S01]  /*0070*/  IMAD.MOV.U32 R3, RZ, RZ, 0xa7ad ;  /* 0x0000a7adff037424 */ /* 0x000fe200078e00ff */
[----:B------:R-:W-:Y:S01]  /*0080*/  UISETP.GE.U32.AND UP0, UPT, UR5, 0x4, UPT ;  /* 0x000000040500788c */ /* 0x000fe2000bf06070 */
[----:B------:R-:W-:Y:S01]  /*0090*/  IMAD.MOV.U32 R6, RZ, RZ, -0x23270784 ;  /* 0xdcd8f87cff067424 */ /* 0x000fe200078e00ff */
[----:B------:R-:W-:Y:S01]  /*00a0*/  ULOP3.LUT UR4, UR5, 0x3, URZ, 0xc0, !UPT ;  /* 0x0000000305047892 */ /* 0x000fe2000f8ec0ff */
[----:B-1----:R-:W-:Y:S02]  /*00b0*/  IMAD R2, R0, R3, 0x7e9 ;  /* 0x000007e900027424 */ /* 0x002fe400078e0203 */
[----:B------:R-:W-:-:S03]  /*00c0*/  IMAD.MOV.U32 R7, RZ, RZ, -0x75bd8fc ;  /* 0xf8a42704ff077424 */ /* 0x000fc600078e00ff */
[----:B------:R-:W-:-:S05]  /*00d0*/  LOP3.LUT R2, R2, 0xaad26b49, RZ, 0x3c, !PT ;  /* 0xaad26b4902027812 */ /* 0x000fca00078e3cff */
[----:B------:R-:W-:Y:S01]  /*00e0*/  IMAD R4, R2, 0x4182bed5, RZ ;  /* 0x4182bed502047824 */ /* 0x000fe200078e02ff */
[----:B------:R-:W-:-:S03]  /*00f0*/  CS2R R2, SRZ ;  /* 0x0000000000027805 */ /* 0x000fc6000001ff00 */
[C---:B------:R-:W-:Y:S01]  /*0100*/  VIADD R5, R4.reuse, 0x583f19 ;  /* 0x00583f1904057836 */ /* 0x040fe20000000000 */
[C---:B------:R-:W-:Y:S01]  /*0110*/  LOP3.LUT R11, R4.reuse, 0x159a55e5, RZ, 0x3c, !PT ;  /* 0x159a55e5040b7812 */ /* 0x040fe200078e3cff */
[C---:B------:R-:W-:Y:S02]  /*0120*/  VIADD R9, R4.reuse, 0x75bcd15 ;  /* 0x075bcd1504097836 */ /* 0x040fe40000000000 */
[----:B------:R-:W-:Y:S01]  /*0130*/  VIADD R8, R4, 0xd9f6dc18 ;  /* 0xd9f6dc1804087836 */ /* 0x000fe20000000000 */
[----:B------:R-:W-:Y:S06]  /*0140*/  BRA.U !UP0, `(.L_x_1) ;  /* 0x00000005088c7547 */ /* 0x000fec000b800000 */
[----:B------:R-:W-:Y:S01]  /*0150*/  ULOP3.LUT UR5, UR5, 0x7ffffffc, URZ, 0xc0, !UPT ;  /* 0x7ffffffc05057892 */ /* 0x000fe2000f8ec0ff */
[----:B------:R-:W-:Y:S02]  /*0160*/  IMAD.MOV.U32 R6, RZ, RZ, -0x23270784 ;  /* 0xdcd8f87cff067424 */ /* 0x000fe400078e00ff */
[----:B------:R-:W-:Y:S01]  /*0170*/  IMAD.MOV.U32 R7, RZ, RZ, -0x75bd8fc ;  /* 0xf8a42704ff077424 */ /* 0x000fe200078e00ff */
[----:B------:R-:W-:Y:S01]  /*0180*/  UIADD3 UR5, UPT, UPT, -UR5, URZ, URZ ;  /* 0x000000ff05057290 */ /* 0x000fe2000fffe1ff */
[----:B------:R-:W-:-:S11]  /*0190*/  IMAD.MOV.U32 R3, RZ, RZ, RZ ;  /* 0x000000ffff037224 */ /* 0x000fd600078e00ff */
.L_x_2:
[----:B------:R-:W-:Y:S01]  /*01a0*/  SHF.R.U32.HI R8, RZ, 0x2, R9 ;  /* 0x00000002ff087819 */ /* 0x000fe20000011609 */
[----:B------:R-:W-:Y:S01]  /*01b0*/  IMAD.SHL.U32 R10, R5, 0x10, RZ ;  /* 0x00000010050a7824 */ /* 0x000fe200078e00ff */
[----:B------:R-:W-:Y:S01]  /*01c0*/  SHF.R.U32.HI R12, RZ, 0x2, R11 ;  /* 0x00000002ff0c7819 */ /* 0x000fe2000001160b */
[----:B------:R-:W-:Y:S01]  /*01d0*/  VIADD R15, R2, 0xffffffff ;  /* 0xffffffff020f7836 */ /* 0x000fe20000000000 */
[----:B------:R-:W-:Y:S01]  /*01e0*/  LOP3.LUT R8, R8, R9, RZ, 0x3c, !PT ;  /* 0x0000000908087212 */ /* 0x000fe200078e3cff */
[----:B------:R-:W-:Y:S01]  /*01f0*/  UIADD3 UR5, UPT, UPT, UR5, 0x4, URZ ;  /* 0x0000000405057890 */ /* 0x000fe2000fffe0ff */
[----:B------:R-:W-:Y:S02]  /*0200*/  LOP3.LUT R12, R12, R11, RZ, 0x3c, !PT ;  /* 0x0000000b0c0c7212 */ /* 0x000fe400078e3cff */
[----:B------:R-:W-:Y:S01]  /*0210*/  SHF.R.U32.HI R14, RZ, 0x2, R7 ;  /* 0x00000002ff0e7819 */ /* 0x000fe20000011607 */
[----:B------:R-:W-:Y:S01]  /*0220*/  IMAD.SHL.U32 R9, R8, 0x2, RZ ;  /* 0x0000000208097824 */ /* 0x000fe200078e00ff */
[----:B------:R-:W-:Y:S01]  /*0230*/  SHF.R.U32.HI R11, RZ, 0x2, R6 ;  /* 0x00000002ff0b7819 */ /* 0x000fe20000011606 */
[----:B------:R-:W-:Y:S01]  /*0240*/  UISETP.NE.AND UP0, UPT, UR5, URZ, UPT ;  /* 0x000000ff0500728c */ /* 0x000fe2000bf05270 */
[----:B------:R-:W-:-:S02]  /*0250*/  LOP3.LUT R14, R14, R7, RZ, 0x3c, !PT ;  /* 0x000000070e0e7212 */ /* 0x000fc400078e3cff */
[----:B------:R-:W-:Y:S01]  /*0260*/  LOP3.LUT R9, R5, R10, R9, 0x96, !PT ;  /* 0x0000000a05097212 */ /* 0x000fe200078e9609 */
[----:B------:R-:W-:Y:S01]  /*0270*/  IMAD.SHL.U32 R10, R12, 0x2, RZ ;  /* 0x000000020c0a7824 */ /* 0x000fe200078e00ff */
[----:B------:R-:W-:Y:S02]  /*0280*/  LOP3.LUT R11, R11, R6, RZ, 0x3c, !PT ;  /* 0x000000060b0b7212 */ /* 0x000fe400078e3cff */
[----:B------:R-:W-:-:S04]  /*0290*/  LOP3.LUT R8, R9, R8, RZ, 0x3c, !PT ;  /* 0x0000000809087212 */ /* 0x000fc800078e3cff */
[----:B------:R-:W-:Y:S01]  /*02a0*/  SHF.R.U32.HI R13, RZ, 0x2, R8 ;  /* 0x00000002ff0d7819 */ /* 0x000fe20000011608 */
[----:B------:R-:W-:-:S03]  /*02b0*/  IMAD.SHL.U32 R9, R8, 0x10, RZ ;  /* 0x0000001008097824 */ /* 0x000fc600078e00ff */
[----:B------:R-:W-:Y:S02]  /*02c0*/  LOP3.LUT R13, R13, R8, RZ, 0x3c, !PT ;  /* 0x000000080d0d7212 */ /* 0x000fe400078e3cff */
[----:B------:R-:W-:Y:S02]  /*02d0*/  LOP3.LUT R9, R12, R10, R9, 0x96, !PT ;  /* 0x0000000a0c097212 */ /* 0x000fe400078e9609 */
[----:B------:R-:W-:Y:S02]  /*02e0*/  SHF.R.U32.HI R12, RZ, 0x2, R5 ;  /* 0x00000002ff0c7819 */ /* 0x000fe40000011605 */
[----:B------:R-:W-:Y:S01]  /*02f0*/  LOP3.LUT R7, R9, R8, RZ, 0x3c, !PT ;  /* 0x0000000809077212 */ /* 0x000fe200078e3cff */
[----:B------:R-:W-:Y:S01]  /*0300*/  IMAD.SHL.U32 R9, R14, 0x2, RZ ;  /* 0x000000020e097824 */ /* 0x000fe200078e00ff */
[----:B------:R-:W-:-:S03]  /*0310*/  LOP3.LUT R12, R12, R5, RZ, 0x3c, !PT ;  /* 0x000000050c0c7212 */ /* 0x000fc600078e3cff */
[----:B------:R-:W-:-:S05]  /*0320*/  IMAD.SHL.U32 R10, R7, 0x10, RZ ;  /* 0x00000010070a7824 */ /* 0x000fca00078e00ff */
[----:B------:R-:W-:-:S04]  /*0330*/  LOP3.LUT R9, R7, R10, R9, 0x96, !PT ;  /* 0x0000000a07097212 */ /* 0x000fc800078e9609 */
[----:B------:R-:W-:Y:S01]  /*0340*/  LOP3.LUT R6, R9, R14, RZ, 0x3c, !PT ;  /* 0x0000000e09067212 */ /* 0x000fe200078e3cff */
[----:B------:R-:W-:-:S03]  /*0350*/  IMAD.SHL.U32 R9, R11, 0x2, RZ ;  /* 0x000000020b097824 */ /* 0x000fc600078e00ff */
[----:B------:R-:W-:Y:S01]  /*0360*/  SHF.R.U32.HI R17, RZ, 0x2, R6 ;  /* 0x00000002ff117819 */ /* 0x000fe20000011606 */
[----:B------:R-:W-:-:S03]  /*0370*/  IMAD.SHL.U32 R10, R6, 0x10, RZ ;  /* 0x00000010060a7824 */ /* 0x000fc600078e00ff */
[-C--:B------:R-:W-:Y:S02]  /*0380*/  LOP3.LUT R17, R17, R6.reuse, RZ, 0x3c, !PT ;  /* 0x0000000611117212 */ /* 0x080fe400078e3cff */
[----:B------:R-:W-:Y:S01]  /*0390*/  LOP3.LUT R9, R11, R9, R10, 0x96, !PT ;  /* 0x000000090b097212 */ /* 0x000fe200078e960a */
[----:B------:R-:W-:Y:S02]  /*03a0*/  IMAD.SHL.U32 R11, R12, 0x2, RZ ;  /* 0x000000020c0b7824 */ /* 0x000fe400078e00ff */
[C---:B------:R-:W-:Y:S01]  /*03b0*/  VIADD R10, R4.reuse, 0xd9f6dc18 ;  /* 0xd9f6dc18040a7836 */ /* 0x040fe20000000000 */
[----:B------:R-:W-:Y:S01]  /*03c0*/  LOP3.LUT R9, R9, R6, RZ, 0x3c, !PT ;  /* 0x0000000609097212 */ /* 0x000fe200078e3cff */
[----:B------:R-:W-:-:S03]  /*03d0*/  VIADD R4, R4, 0x2c3e28 ;  /* 0x002c3e2804047836 */ /* 0x000fc60000000000 */
[----:B------:R-:W-:Y:S01]  /*03e0*/  IADD3 R5, PT, PT, R10, 0x587c5, R8 ;  /* 0x000587c50a057810 */ /* 0x000fe20007ffe008 */
[----:B------:R-:W-:-:S03]  /*03f0*/  IMAD.SHL.U32 R14, R9, 0x10, RZ ;  /* 0x00000010090e7824 */ /* 0x000fc600078e00ff */
[----:B------:R-:W-:Y:S02]  /*0400*/  I2FP.F32.U32 R5, R5 ;  /* 0x0000000500057245 */ /* 0x000fe40000201000 */
[----:B------:R-:W-:Y:S02]  /*0410*/  LOP3.LUT R11, R9, R14, R11, 0x96, !PT ;  /* 0x0000000e090b7212 */ /* 0x000fe400078e960b */
[--C-:B------:R-:W-:Y:S02]  /*0420*/  SHF.R.U32.HI R14, RZ, 0x2, R7.reuse ;  /* 0x00000002ff0e7819 */ /* 0x100fe40000011607 */
[----:B------:R-:W-:Y:S01]  /*0430*/  LOP3.LUT R11, R11, R12, RZ, 0x3c, !PT ;  /* 0x0000000c0b0b7212 */ /* 0x000fe200078e3cff */
[----:B------:R-:W-:Y:S01]  /*0440*/  IMAD.SHL.U32 R12, R13, 0x2, RZ ;  /* 0x000000020d0c7824 */ /* 0x000fe200078e00ff */
[----:B------:R-:W-:Y:S02]  /*0450*/  FSETP.GEU.AND P0, PT, R5, 1.07374182400000000000e+09, PT ;  /* 0x4e8000000500780b */ /* 0x000fe40003f0e000 */
[----:B------:R-:W-:Y:S01]  /*0460*/  IADD3 R5, PT, PT, R10, 0xb0f8a, R7 ;  /* 0x000b0f8a0a057810 */ /* 0x000fe20007ffe007 */
[----:B------:R-:W-:Y:S01]  /*0470*/  IMAD.SHL.U32 R8, R11, 0x10, RZ ;  /* 0x000000100b087824 */ /* 0x000fe200078e00ff */
[----:B------:R-:W-:-:S02]  /*0480*/  LOP3.LUT R14, R14, R7, RZ, 0x3c, !PT ;  /* 0x000000070e0e7212 */ /* 0x000fc400078e3cff */
[----:B------:R-:W-:Y:S02]  /*0490*/  I2FP.F32.U32 R5, R5 ;  /* 0x0000000500057245 */ /* 0x000fe40000201000 */
[----:B------:R-:W-:Y:S01]  /*04a0*/  LOP3.LUT R8, R13, R12, R8, 0x96, !PT ;  /* 0x0000000c0d087212 */ /* 0x000fe200078e9608 */
[----:B------:R-:W-:Y:S01]  /*04b0*/  IMAD.SHL.U32 R12, R14, 0x2, RZ ;  /* 0x000000020e0c7824 */ /* 0x000fe200078e00ff */
[----:B------:R-:W-:Y:S02]  /*04c0*/  FSETP.GEU.AND P2, PT, R5, 1.07374182400000000000e+09, PT ;  /* 0x4e8000000500780b */ /* 0x000fe40003f4e000 */
[----:B------:R-:W-:Y:S01]  /*04d0*/  LOP3.LUT R7, R8, R11, RZ, 0x3c, !PT ;  /* 0x0000000b08077212 */ /* 0x000fe200078e3cff */
[----:B------:R-:W-:Y:S01]  /*04e0*/  @P0 VIADD R15, R2, 0x1 ;  /* 0x00000001020f0836 */ /* 0x000fe20000000000 */
[C---:B------:R-:W-:Y:S02]  /*04f0*/  IADD3 R2, PT, PT, R10.reuse, 0x10974f, R6 ;  /* 0x0010974f0a027810 */ /* 0x040fe40007ffe006 */
[----:B------:R-:W-:Y:S01]  /*0500*/  IADD3 R5, PT, PT, R10, 0x161f14, R9 ;  /* 0x00161f140a057810 */ /* 0x000fe20007ffe009 */
[----:B------:R-:W-:Y:S01]  /*0510*/  IMAD.SHL.U32 R8, R7, 0x10, RZ ;  /* 0x0000001007087824 */ /* 0x000fe200078e00ff */
[----:B------:R-:W-:-:S02]  /*0520*/  I2FP.F32.U32 R2, R2 ;  /* 0x0000000200027245 */ /* 0x000fc40000201000 */
[----:B------:R-:W-:Y:S02]  /*0530*/  I2FP.F32.U32 R5, R5 ;  /* 0x0000000500057245 */ /* 0x000fe40000201000 */
[----:B------:R-:W-:Y:S01]  /*0540*/  LOP3.LUT R13, R7, R8, R12, 0x96, !PT ;  /* 0x00000008070d7212 */ /* 0x000fe200078e960c */
[----:B------:R-:W-:Y:S01]  /*0550*/  IMAD.SHL.U32 R12, R17, 0x2, RZ ;  /* 0x00000002110c7824 */ /* 0x000fe200078e00ff */
[----:B------:R-:W-:Y:S02]  /*0560*/  FSETP.GEU.AND P0, PT, R2, 1.07374182400000000000e+09, PT ;  /* 0x4e8000000200780b */ /* 0x000fe40003f0e000 */
[----:B------:R-:W-:Y:S01]  /*0570*/  LOP3.LUT R6, R13, R14, RZ, 0x3c, !PT ;  /* 0x0000000e0d067212 */ /* 0x000fe200078e3cff */
[----:B------:R-:W-:Y:S01]  /*0580*/  VIADD R13, R3, 0xffffffff ;  /* 0xffffffff030d7836 */ /* 0x000fe20000000000 */
[----:B------:R-:W-:Y:S01]  /*0590*/  FSETP.GEU.AND P1, PT, R5, 1.07374182400000000000e+09, PT ;  /* 0x4e8000000500780b */ /* 0x000fe20003f2e000 */
[----:B------:R-:W-:Y:S01]  /*05a0*/  @P2 VIADD R13, R3, 0x1 ;  /* 0x00000001030d2836 */ /* 0x000fe20000000000 */
[----:B------:R-:W-:Y:S01]  /*05b0*/  IADD3 R2, PT, PT, R10, 0x1ba6d9, R11 ;  /* 0x001ba6d90a027810 */ /* 0x000fe20007ffe00b */
[----:B------:R-:W-:Y:S01]  /*05c0*/  IMAD.SHL.U32 R8, R6, 0x10, RZ ;  /* 0x0000001006087824 */ /* 0x000fe200078e00ff */
[----:B------:R-:W-:Y:S01]  /*05d0*/  IADD3 R5, PT, PT, R10, 0x212e9e, R7 ;  /* 0x00212e9e0a057810 */ /* 0x000fe20007ffe007 */
[----:B------:R-:W-:Y:S01]  /*05e0*/  VIADD R3, R15, 0xffffffff ;  /* 0xffffffff0f037836 */ /* 0x000fe20000000000 */
[----:B------:R-:W-:-:S02]  /*05f0*/  I2FP.F32.U32 R2, R2 ;  /* 0x0000000200027245 */ /* 0x000fc40000201000 */
[----:B------:R-:W-:Y:S01]  /*0600*/  LOP3.LUT R17, R17, R12, R8, 0x96, !PT ;  /* 0x0000000c11117212 */ /* 0x000fe200078e9608 */
[----:B------:R-:W-:Y:S01]  /*0610*/  @P0 VIADD R3, R15, 0x1 ;  /* 0x000000010f030836 */ /* 0x000fe20000000000 */
[----:B------:R-:W-:Y:S02]  /*0620*/  I2FP.F32.U32 R8, R5 ;  /* 0x0000000500087245 */ /* 0x000fe40000201000 */
[----:B------:R-:W-:Y:S02]  /*0630*/  LOP3.LUT R5, R17, R6, RZ, 0x3c, !PT ;  /* 0x0000000611057212 */ /* 0x000fe400078e3cff */
[----:B------:R-:W-:Y:S02]  /*0640*/  FSETP.GEU.AND P2, PT, R2, 1.07374182400000000000e+09, PT ;  /* 0x4e8000000200780b */ /* 0x000fe40003f4e000 */
[C---:B------:R-:W-:Y:S02]  /*0650*/  IADD3 R2, PT, PT, R10.reuse, 0x26b663, R6 ;  /* 0x0026b6630a027810 */ /* 0x040fe40007ffe006 */
[----:B------:R-:W-:-:S02]  /*0660*/  IADD3 R10, PT, PT, R10, 0x2c3e28, R5 ;  /* 0x002c3e280a0a7810 */ /* 0x000fc40007ffe005 */
[----:B------:R-:W-:Y:S01]  /*0670*/  FSETP.GEU.AND P3, PT, R8, 1.07374182400000000000e+09, PT ;  /* 0x4e8000000800780b */ /* 0x000fe20003f6e000 */
[C---:B------:R-:W-:Y:S01]  /*0680*/  VIADD R8, R13.reuse, 0xffffffff ;  /* 0xffffffff0d087836 */ /* 0x040fe20000000000 */
[----:B------:R-:W-:Y:S01]  /*0690*/  I2FP.F32.U32 R2, R2 ;  /* 0x0000000200027245 */ /* 0x000fe20000201000 */
[----:B------:R-:W-:Y:S01]  /*06a0*/  @P1 VIADD R8, R13, 0x1 ;  /* 0x000000010d081836 */ /* 0x000fe20000000000 */
[----:B------:R-:W-:Y:S02]  /*06b0*/  I2FP.F32.U32 R10, R10 ;  /* 0x0000000a000a7245 */ /* 0x000fe40000201000 */
[----:B------:R-:W-:Y:S01]  /*06c0*/  FSETP.GEU.AND P0, PT, R2, 1.07374182400000000000e+09, PT ;  /* 0x4e8000000200780b */ /* 0x000fe20003f0e000 */
[----:B------:R-:W-:Y:S01]  /*06d0*/  VIADD R12, R8, 0xffffffff ;  /* 0xffffffff080c7836 */ /* 0x000fe20000000000 */
[----:B------:R-:W-:Y:S01]  /*06e0*/  FSETP.GEU.AND P1, PT, R10, 1.07374182400000000000e+09, PT ;  /* 0x4e8000000a00780b */ /* 0x000fe20003f2e000 */
[C---:B------:R-:W-:Y:S02]  /*06f0*/  VIADD R10, R3.reuse, 0xffffffff ;  /* 0xffffffff030a7836 */ /* 0x040fe40000000000 */
[----:B------:R-:W-:-:S02]  /*0700*/  @P2 VIADD R10, R3, 0x1 ;  /* 0x00000001030a2836 */ /* 0x000fc40000000000 */
[----:B------:R-:W-:Y:S02]  /*0710*/  @P3 VIADD R12, R8, 0x1 ;  /* 0x00000001080c3836 */ /* 0x000fe40000000000 */
[----:B------:R-:W-:Y:S02]  /*0720*/  VIADD R2, R10, 0xffffffff ;  /* 0xffffffff0a027836 */ /* 0x000fe40000000000 */
[----:B------:R-:W-:Y:S02]  /*0730*/  VIADD R3, R12, 0xffffffff ;  /* 0xffffffff0c037836 */ /* 0x000fe40000000000 */
[----:B------:R-:W-:Y:S02]  /*0740*/  @P0 VIADD R2, R10, 0x1 ;  /* 0x000000010a020836 */ /* 0x000fe40000000000 */
[----:B------:R-:W-:Y:S01]  /*0750*/  @P1 VIADD R3, R12, 0x1 ;  /* 0x000000010c031836 */ /* 0x000fe20000000000 */
[----:B------:R-:W-:Y:S06]  /*0760*/  BRA.U UP0, `(.L_x_2) ;  /* 0xfffffff9008c7547 */ /* 0x000fec000b83ffff */
[----:B------:R-:W-:-:S07]  /*0770*/  VIADD R8, R4, 0xd9f6dc18 ;  /* 0xd9f6dc1804087836 */ /* 0x000fce0000000000 */
.L_x_1:
[----:B------:R-:W-:-:S09]  /*0780*/  UISETP.NE.AND UP0, UPT, UR4, URZ, UPT ;  /* 0x000000ff0400728c */ /* 0x000fd2000bf05270 */
[----:B------:R-:W-:Y:S05]  /*0790*/  BRA.U !UP0, `(.L_x_0) ;  /* 0x0000000108907547 */ /* 0x000fea000b800000 */
[----:B------:R-:W-:Y:S01]  /*07a0*/  VIADD R13, R8, 0xb0f8a ;  /* 0x000b0f8a080d7836 */ /* 0x000fe20000000000 */
[----:B------:R-:W-:-:S12]  /*07b0*/  UIADD3 UR4, UPT, UPT, -UR4, URZ, URZ ;  /* 0x000000ff04047290 */ /* 0x000fd8000fffe1ff */
.L_x_3:
[----:B------:R-:W-:Y:S01]  /*07c0*/  SHF.R.U32.HI R4, RZ, 0x2, R9 ;  /* 0x00000002ff047819 */ /* 0x000fe20000011609 */
[----:B------:R-:W-:Y:S01]  /*07d0*/  IMAD.SHL.U32 R8, R5, 0x10, RZ ;  /* 0x0000001005087824 */ /* 0x000fe200078e00ff */
[----:B------:R-:W-:Y:S01]  /*07e0*/  SHF.R.U32.HI R10, RZ, 0x2, R11 ;  /* 0x00000002ff0a7819 */ /* 0x000fe2000001160b */
[----:B------:R-:W-:Y:S01]  /*07f0*/  UIADD3 UR4, UPT, UPT, UR4, 0x1, URZ ;  /* 0x0000000104047890 */ /* 0x000fe2000fffe0ff */
[----:B------:R-:W-:Y:S02]  /*0800*/  LOP3.LUT R4, R4, R9, RZ, 0x3c, !PT ;  /* 0x0000000904047212 */ /* 0x000fe400078e3cff */
[----:B------:R-:W-:Y:S01]  /*0810*/  LOP3.LUT R10, R10, R11, RZ, 0x3c, !PT ;  /* 0x0000000b0a0a7212 */ /* 0x000fe200078e3cff */
[----:B------:R-:W-:Y:S02]  /*0820*/  UISETP.NE.AND UP0, UPT, UR4, URZ, UPT ;  /* 0x000000ff0400728c */ /* 0x000fe4000bf05270 */
[----:B------:R-:W-:-:S05]  /*0830*/  IMAD.SHL.U32 R9, R4, 0x2, RZ ;  /* 0x0000000204097824 */ /* 0x000fca00078e00ff */
[----:B------:R-:W-:Y:S01]  /*0840*/  LOP3.LUT R15, R5, R8, R9, 0x96, !PT ;  /* 0x00000008050f7212 */ /* 0x000fe200078e9609 */
[----:B------:R-:W-:-:S03]  /*0850*/  IMAD.MOV.U32 R9, RZ, RZ, R6 ;  /* 0x000000ffff097224 */ /* 0x000fc600078e0006 */
[----:B------:R-:W-:Y:S01]  /*0860*/  LOP3.LUT R6, R15, R4, RZ, 0x3c, !PT ;  /* 0x000000040f067212 */ /* 0x000fe200078e3cff */
[----:B------:R-:W-:-:S04]  /*0870*/  IMAD.SHL.U32 R4, R10, 0x2, RZ ;  /* 0x000000020a047824 */ /* 0x000fc800078e00ff */
[----:B------:R-:W-:-:S05]  /*0880*/  IMAD.SHL.U32 R11, R6, 0x10, RZ ;  /* 0x00000010060b7824 */ /* 0x000fca00078e00ff */
[----:B------:R-:W-:Y:S02]  /*0890*/  LOP3.LUT R11, R10, R4, R11, 0x96, !PT ;  /* 0x000000040a0b7212 */ /* 0x000fe400078e960b */
[----:B------:R-:W-:Y:S02]  /*08a0*/  IADD3 R4, PT, PT, R13, -0x587c5, R6 ;  /* 0xfffa783b0d047810 */ /* 0x000fe40007ffe006 */
[----:B------:R-:W-:Y:S01]  /*08b0*/  LOP3.LUT R10, R11, R6, RZ, 0x3c, !PT ;  /* 0x000000060b0a7212 */ /* 0x000fe200078e3cff */
[----:B------:R-:W-:Y:S01]  /*08c0*/  IMAD.MOV.U32 R11, RZ, RZ, R9 ;  /* 0x000000ffff0b7224 */ /* 0x000fe200078e0009 */
[----:B------:R-:W-:-:S03]  /*08d0*/  I2FP.F32.U32 R4, R4 ;  /* 0x0000000400047245 */ /* 0x000fc60000201000 */
[----:B------:R-:W-:Y:S01]  /*08e0*/  IMAD.IADD R8, R10, 0x1, R13 ;  /* 0x000000010a087824 */ /* 0x000fe200078e020d */
[----:B------:R-:W-:Y:S01]  /*08f0*/  FSETP.GEU.AND P0, PT, R4, 1.07374182400000000000e+09, PT ;  /* 0x4e8000000400780b */ /* 0x000fe20003f0e000 */
[----:B------:R-:W-:Y:S02]  /*0900*/  VIADD R4, R2, 0xffffffff ;  /* 0xffffffff02047836 */ /* 0x000fe40000000000 */
[----:B------:R-:W-:Y:S01]  /*0910*/  VIADD R13, R13, 0xb0f8a ;  /* 0x000b0f8a0d0d7836 */ /* 0x000fe20000000000 */
[----:B------:R-:W-:-:S04]  /*0920*/  I2FP.F32.U32 R8, R8 ;  /* 0x0000000800087245 */ /* 0x000fc80000201000 */
[----:B------:R-:W-:Y:S01]  /*0930*/  FSETP.GEU.AND P1, PT, R8, 1.07374182400000000000e+09, PT ;  /* 0x4e8000000800780b */ /* 0x000fe20003f2e000 */
[----:B------:R-:W-:-:S04]  /*0940*/  VIADD R8, R3, 0xffffffff ;  /* 0xffffffff03087836 */ /* 0x000fc80000000000 */
[----:B------:R-:W-:Y:S02]  /*0950*/  @P0 VIADD R4, R2, 0x1 ;  /* 0x0000000102040836 */ /* 0x000fe40000000000 */
[----:B------:R-:W-:Y:S02]  /*0960*/  IMAD.MOV.U32 R2, RZ, RZ, R7 ;  /* 0x000000ffff027224 */ /* 0x000fe400078e0007 */
[----:B------:R-:W-:Y:S02]  /*0970*/  IMAD.MOV.U32 R7, RZ, RZ, R5 ;  /* 0x000000ffff077224 */ /* 0x000fe400078e0005 */
[----:B------:R-:W-:Y:S02]  /*0980*/  IMAD.MOV.U32 R9, RZ, RZ, R2 ;  /* 0x000000ffff097224 */ /* 0x000fe400078e0002 */
[----:B------:R-:W-:Y:S02]  /*0990*/  @P1 VIADD R8, R3, 0x1 ;  /* 0x0000000103081836 */ /* 0x000fe40000000000 */
[----:B------:R-:W-:-:S02]  /*09a0*/  IMAD.MOV.U32 R5, RZ, RZ, R10 ;  /* 0x000000ffff057224 */ /* 0x000fc400078e000a */
[----:B------:R-:W-:Y:S02]  /*09b0*/  IMAD.MOV.U32 R2, RZ, RZ, R4 ;  /* 0x000000ffff027224 */ /* 0x000fe400078e0004 */
[----:B------:R-:W-:Y:S01]  /*09c0*/  IMAD.MOV.U32 R3, RZ, RZ, R8 ;  /* 0x000000ffff037224 */ /* 0x000fe200078e0008 */
[----:B------:R-:W-:Y:S06]  /*09d0*/  BRA.U UP0, `(.L_x_3) ;  /* 0xfffffffd00787547 */ /* 0x000fec000b83ffff */
.L_x_0:
[----:B------:R-:W1:Y:S08]  /*09e0*/  LDC.64 R4, c[0x0][0x380] ;  /* 0x0000e000ff047b82 */ /* 0x000e700000000a00 */
[----:B------:R-:W0:Y:S01]  /*09f0*/  LDC.64 R6, c[0x0][0x388] ;  /* 0x0000e200ff067b82 */ /* 0x000e220000000a00 */
[----:B-1----:R-:W-:-:S05]  /*0a00*/  IMAD.WIDE.U32 R4, R0, 0x4, R4 ;  /* 0x0000000400047825 */ /* 0x002fca00078e0004 */
[----:B------:R-:W-:Y:S01]  /*0a10*/  STG.E desc[UR6][R4.64], R2 ;  /* 0x0000000204007986 */ /* 0x000fe2000c101906 */
[----:B0-----:R-:W-:-:S05]  /*0a20*/  IMAD.WIDE.U32 R6, R0, 0x4, R6 ;  /* 0x0000000400067825 */ /* 0x001fca00078e0006 */
[----:B------:R-:W-:Y:S01]  /*0a30*/  STG.E desc[UR6][R6.64], R3 ;  /* 0x0000000306007986 */ /* 0x000fe2000c101906 */
[----:B------:R-:W-:Y:S05]  /*0a40*/  EXIT ;  /* 0x000000000000794d */ /* 0x000fea0003800000 */
.L_x_4:
[----:B------:R-:W-:-:S00]  /*0a50*/  BRA `(.L_x_4) ;  /* 0xfffffffc00fc7947 */ /* 0x000fc0000383ffff */
[----:B------:R-:W-:-:S00]  /*0a60*/  NOP ;  /* 0x0000000000007918 */ /* 0x000fc00000000000 */
        /* <DEDUP_REMOVED lines=9> */
.L_x_5:


//--------------------- .nv.global.init           --------------------------
	.section	.nv.global.init,"aw",@progbits
	.align	4
.nv.global.init:
	.type		mrg32k3aM1SubSeq,@object
	.size		mrg32k3aM1SubSeq,(mrg32k3aM2SubSeq - mrg32k3aM1SubSeq)
mrg32k3aM1SubSeq:
        /*0000*/ 	.byte	0x0b, 0xcc, 0xee, 0x04, 0x73, 0x29, 0x8b, 0x6f, 0xf6, 0x53, 0x03, 0xf6, 0x23, 0xf6, 0xea, 0xda
        /* <DEDUP_REMOVED lines=125> */
	.type		mrg32k3aM2SubSeq,@object
	.size		mrg32k3aM2SubSeq,(mrg32k3aM1 - mrg32k3aM2SubSeq)
mrg32k3aM2SubSeq:
        /* <DEDUP_REMOVED lines=126> */
	.type		mrg32k3aM1,@object
	.size		mrg32k3aM1,(mrg32k3aM1Seq - mrg32k3aM1)
mrg32k3aM1:
        /* <DEDUP_REMOVED lines=144> */
	.type		mrg32k3aM1Seq,@object
	.size		mrg32k3aM1Seq,(mrg32k3aM2 - mrg32k3aM1Seq)
mrg32k3aM1Seq:
        /* <DEDUP_REMOVED lines=144> */
	.type		mrg32k3aM2,@object
	.size		mrg32k3aM2,(mrg32k3aM2Seq - mrg32k3aM2)
mrg32k3aM2:
        /* <DEDUP_REMOVED lines=144> */
	.type		mrg32k3aM2Seq,@object
	.size		mrg32k3aM2Seq,(precalc_xorwow_matrix - mrg32k3aM2Seq)
mrg32k3aM2Seq:
        /* <DEDUP_REMOVED lines=144> */
	.type		precalc_xorwow_matrix,@object
	.size		precalc_xorwow_matrix,(precalc_xorwow_offset_matrix - precalc_xorwow_matrix)
precalc_xorwow_matrix:
        /* <DEDUP_REMOVED lines=6400> */
	.type		precalc_xorwow_offset_matrix,@object
	.size		precalc_xorwow_offset_matrix,(.L_1 - precalc_xorwow_offset_matrix)
precalc_xorwow_offset_matrix:
        /* <DEDUP_REMOVED lines=6400> */
.L_1:


//--------------------- .nv.shared.reserved.0     --------------------------
	.section	.nv.shared.reserved.0,"aw",@nobits
	.weak		__nv_reservedSMEM_offset_0_alias
	.size		__nv_reservedSMEM_offset_0_alias, 0, 64
	.other		__nv_reservedSMEM_offset_0_alias,@"STO_CUDA_RESERVED_SHARED STV_DEFAULT"
__nv_reservedSMEM_offset_0_alias:
	.zero		0
	.zero		64


//--------------------- .nv.constant0._Z16randomWalkKernelPiS_i --------------------------
	.section	.nv.constant0._Z16randomWalkKernelPiS_i,"a",@progbits
	.sectionflags	@""
	.align	4
.nv.constant0._Z16randomWalkKernelPiS_i:
	.zero		916


//--------------------- SYMBOLS --------------------------

	.type		.nv.reservedSmem.offset0,@object
	.size		.nv.reservedSmem.offset0,0x4
